//
// Generated by NVIDIA NVVM Compiler
//
// Compiler Build ID: CL-36424714
// Cuda compilation tools, release 13.0, V13.0.88
// Based on NVVM 20.0.0
//

.version 9.0
.target sm_100
.address_size 64

	// .globl	tiled_matmul
// _ZZ12tiled_matmulE2sA has been demoted
// _ZZ12tiled_matmulE2sB has been demoted

.visible .entry tiled_matmul(
	.param .u64 .ptr .align 1 tiled_matmul_param_0,
	.param .u64 .ptr .align 1 tiled_matmul_param_1,
	.param .u64 .ptr .align 1 tiled_matmul_param_2,
	.param .u32 tiled_matmul_param_3
)
{
	.reg .pred 	%p<10>;
	.reg .b32 	%r<42>;
	.reg .b32 	%f<111>;
	.reg .b64 	%rd<13>;
	// demoted variable
	.shared .align 4 .b8 _ZZ12tiled_matmulE2sA[4096];
	// demoted variable
	.shared .align 4 .b8 _ZZ12tiled_matmulE2sB[4096];
	ld.param.u64 	%rd3, [tiled_matmul_param_0];
	ld.param.u64 	%rd4, [tiled_matmul_param_1];
	ld.param.u64 	%rd5, [tiled_matmul_param_2];
	ld.param.u32 	%r24, [tiled_matmul_param_3];
	mov.u32 	%r25, %ctaid.x;
	mov.u32 	%r26, %ctaid.y;
	mov.u32 	%r37, %tid.x;
	mov.u32 	%r39, %tid.y;
	shl.b32 	%r27, %r26, 5;
	add.s32 	%r3, %r27, %r39;
	shl.b32 	%r4, %r25, 5;
	add.s32 	%r5, %r4, %r37;
	setp.lt.s32 	%p1, %r24, 1;
	mov.f32 	%f110, 0f00000000;
	@%p1 bra 	$L__BB0_7;
	add.s32 	%r28, %r24, 31;
	shr.u32 	%r29, %r28, 5;
	shl.b32 	%r30, %r39, 7;
	mov.u32 	%r31, _ZZ12tiled_matmulE2sA;
	add.s32 	%r6, %r31, %r30;
	shl.b32 	%r32, %r37, 2;
	add.s32 	%r7, %r6, %r32;
	mov.u32 	%r33, _ZZ12tiled_matmulE2sB;
	add.s32 	%r9, %r33, %r32;
	add.s32 	%r8, %r9, %r30;
	neg.s32 	%r41, %r29;
	mad.lo.s32 	%r34, %r39, %r24, %r37;
	add.s32 	%r40, %r34, %r4;
	shl.b32 	%r12, %r24, 5;
	mad.lo.s32 	%r38, %r24, %r3, %r37;
	cvta.to.global.u64 	%rd1, %rd3;
	cvta.to.global.u64 	%rd2, %rd4;
	mov.f32 	%f110, 0f00000000;
$L__BB0_2:
	setp.ge.u32 	%p2, %r3, %r24;
	setp.ge.s32 	%p3, %r37, %r24;
	mov.f32 	%f108, 0f00000000;
	or.pred  	%p4, %p2, %p3;
	@%p4 bra 	$L__BB0_4;
	mul.wide.u32 	%rd6, %r38, 4;
	add.s64 	%rd7, %rd1, %rd6;
	ld.global.f32 	%f108, [%rd7];
$L__BB0_4:
	setp.ge.u32 	%p5, %r5, %r24;
	st.shared.f32 	[%r7], %f108;
	setp.ge.s32 	%p6, %r39, %r24;
	mov.f32 	%f109, 0f00000000;
	or.pred  	%p7, %p6, %p5;
	@%p7 bra 	$L__BB0_6;
	mul.wide.u32 	%rd8, %r40, 4;
	add.s64 	%rd9, %rd2, %rd8;
	ld.global.f32 	%f109, [%rd9];
$L__BB0_6:
	st.shared.f32 	[%r8], %f109;
	bar.sync 	0;
	ld.shared.f32 	%f12, [%r6];
	ld.shared.f32 	%f13, [%r9];
	fma.rn.f32 	%f14, %f12, %f13, %f110;
	ld.shared.f32 	%f15, [%r6+4];
	ld.shared.f32 	%f16, [%r9+128];
	fma.rn.f32 	%f17, %f15, %f16, %f14;
	ld.shared.f32 	%f18, [%r6+8];
	ld.shared.f32 	%f19, [%r9+256];
	fma.rn.f32 	%f20, %f18, %f19, %f17;
	ld.shared.f32 	%f21, [%r6+12];
	ld.shared.f32 	%f22, [%r9+384];
	fma.rn.f32 	%f23, %f21, %f22, %f20;
	ld.shared.f32 	%f24, [%r6+16];
	ld.shared.f32 	%f25, [%r9+512];
	fma.rn.f32 	%f26, %f24, %f25, %f23;
	ld.shared.f32 	%f27, [%r6+20];
	ld.shared.f32 	%f28, [%r9+640];
	fma.rn.f32 	%f29, %f27, %f28, %f26;
	ld.shared.f32 	%f30, [%r6+24];
	ld.shared.f32 	%f31, [%r9+768];
	fma.rn.f32 	%f32, %f30, %f31, %f29;
	ld.shared.f32 	%f33, [%r6+28];
	ld.shared.f32 	%f34, [%r9+896];
	fma.rn.f32 	%f35, %f33, %f34, %f32;
	ld.shared.f32 	%f36, [%r6+32];
	ld.shared.f32 	%f37, [%r9+1024];
	fma.rn.f32 	%f38, %f36, %f37, %f35;
	ld.shared.f32 	%f39, [%r6+36];
	ld.shared.f32 	%f40, [%r9+1152];
	fma.rn.f32 	%f41, %f39, %f40, %f38;
	ld.shared.f32 	%f42, [%r6+40];
	ld.shared.f32 	%f43, [%r9+1280];
	fma.rn.f32 	%f44, %f42, %f43, %f41;
	ld.shared.f32 	%f45, [%r6+44];
	ld.shared.f32 	%f46, [%r9+1408];
	fma.rn.f32 	%f47, %f45, %f46, %f44;
	ld.shared.f32 	%f48, [%r6+48];
	ld.shared.f32 	%f49, [%r9+1536];
	fma.rn.f32 	%f50, %f48, %f49, %f47;
	ld.shared.f32 	%f51, [%r6+52];
	ld.shared.f32 	%f52, [%r9+1664];
	fma.rn.f32 	%f53, %f51, %f52, %f50;
	ld.shared.f32 	%f54, [%r6+56];
	ld.shared.f32 	%f55, [%r9+1792];
	fma.rn.f32 	%f56, %f54, %f55, %f53;
	ld.shared.f32 	%f57, [%r6+60];
	ld.shared.f32 	%f58, [%r9+1920];
	fma.rn.f32 	%f59, %f57, %f58, %f56;
	ld.shared.f32 	%f60, [%r6+64];
	ld.shared.f32 	%f61, [%r9+2048];
	fma.rn.f32 	%f62, %f60, %f61, %f59;
	ld.shared.f32 	%f63, [%r6+68];
	ld.shared.f32 	%f64, [%r9+2176];
	fma.rn.f32 	%f65, %f63, %f64, %f62;
	ld.shared.f32 	%f66, [%r6+72];
	ld.shared.f32 	%f67, [%r9+2304];
	fma.rn.f32 	%f68, %f66, %f67, %f65;
	ld.shared.f32 	%f69, [%r6+76];
	ld.shared.f32 	%f70, [%r9+2432];
	fma.rn.f32 	%f71, %f69, %f70, %f68;
	ld.shared.f32 	%f72, [%r6+80];
	ld.shared.f32 	%f73, [%r9+2560];
	fma.rn.f32 	%f74, %f72, %f73, %f71;
	ld.shared.f32 	%f75, [%r6+84];
	ld.shared.f32 	%f76, [%r9+2688];
	fma.rn.f32 	%f77, %f75, %f76, %f74;
	ld.shared.f32 	%f78, [%r6+88];
	ld.shared.f32 	%f79, [%r9+2816];
	fma.rn.f32 	%f80, %f78, %f79, %f77;
	ld.shared.f32 	%f81, [%r6+92];
	ld.shared.f32 	%f82, [%r9+2944];
	fma.rn.f32 	%f83, %f81, %f82, %f80;
	ld.shared.f32 	%f84, [%r6+96];
	ld.shared.f32 	%f85, [%r9+3072];
	fma.rn.f32 	%f86, %f84, %f85, %f83;
	ld.shared.f32 	%f87, [%r6+100];
	ld.shared.f32 	%f88, [%r9+3200];
	fma.rn.f32 	%f89, %f87, %f88, %f86;
	ld.shared.f32 	%f90, [%r6+104];
	ld.shared.f32 	%f91, [%r9+3328];
	fma.rn.f32 	%f92, %f90, %f91, %f89;
	ld.shared.f32 	%f93, [%r6+108];
	ld.shared.f32 	%f94, [%r9+3456];
	fma.rn.f32 	%f95, %f93, %f94, %f92;
	ld.shared.f32 	%f96, [%r6+112];
	ld.shared.f32 	%f97, [%r9+3584];
	fma.rn.f32 	%f98, %f96, %f97, %f95;
	ld.shared.f32 	%f99, [%r6+116];
	ld.shared.f32 	%f100, [%r9+3712];
	fma.rn.f32 	%f101, %f99, %f100, %f98;
	ld.shared.f32 	%f102, [%r6+120];
	ld.shared.f32 	%f103, [%r9+3840];
	fma.rn.f32 	%f104, %f102, %f103, %f101;
	ld.shared.f32 	%f105, [%r6+124];
	ld.shared.f32 	%f106, [%r9+3968];
	fma.rn.f32 	%f110, %f105, %f106, %f104;
	bar.sync 	0;
	add.s32 	%r41, %r41, 1;
	setp.ne.s32 	%p8, %r41, 0;
	add.s32 	%r40, %r40, %r12;
	add.s32 	%r39, %r39, 32;
	add.s32 	%r38, %r38, 32;
	add.s32 	%r37, %r37, 32;
	@%p8 bra 	$L__BB0_2;
$L__BB0_7:
	max.s32 	%r35, %r3, %r5;
	setp.ge.s32 	%p9, %r35, %r24;
	@%p9 bra 	$L__BB0_9;
	mad.lo.s32 	%r36, %r24, %r3, %r5;
	cvta.to.global.u64 	%rd10, %rd5;
	mul.wide.u32 	%rd11, %r36, 4;
	add.s64 	%rd12, %rd10, %rd11;
	st.global.f32 	[%rd12], %f110;
$L__BB0_9:
	ret;

}


// ===== COMPILED SASS (sm_100) =====

	.target	sm_100

	.elftype	@"ET_EXEC"


//--------------------- .note.nv.tkinfo           --------------------------
	.section	.note.nv.tkinfo,"",@"SHT_NOTE"
	.sectionflags	@"SHF_NOTE_NV_TKINFO"
	.tkinfo
        /*0018*/ 	.word	0x00000002
        /*0030*/ 	.string	""
        /*0030*/ 	.string	"ptxas"
        /*0030*/ 	.string	"Cuda compilation tools, release 13.0, V13.0.88"
        /*0030*/ 	.string	"Build cuda_13.0.r13.0/compiler.36424714_0"
        /*0030*/ 	.string	"-arch sm_100 -m 64 "



//--------------------- .note.nv.cuinfo           --------------------------
	.section	.note.nv.cuinfo,"",@"SHT_NOTE"
	.sectionflags	@"SHF_NOTE_NV_CUINFO"
        /*0018*/ 	.short	0x0002
        /*001a*/ 	.short	0x0064
        /*001c*/ 	.short	0x0082
	.zero		2


//--------------------- .nv.info                  --------------------------
	.section	.nv.info,"",@"SHT_CUDA_INFO"
	.align	4


	//----- nvinfo : EIATTR_REGCOUNT
	.align		4
        /*0000*/ 	.byte	0x04, 0x2f
        /*0002*/ 	.short	(.L_1 - .L_0)
	.align		4
.L_0:
        /*0004*/ 	.word	index@(tiled_matmul)
        /*0008*/ 	.word	0x00000020


	//----- nvinfo : EIATTR_FRAME_SIZE
	.align		4
.L_1:
        /*000c*/ 	.byte	0x04, 0x11
        /*000e*/ 	.short	(.L_3 - .L_2)
	.align		4
.L_2:
        /*0010*/ 	.word	index@(tiled_matmul)
        /*0014*/ 	.word	0x00000000


	//----- nvinfo : EIATTR_MIN_STACK_SIZE
	.align		4
.L_3:
        /*0018*/ 	.byte	0x04, 0x12
        /*001a*/ 	.short	(.L_5 - .L_4)
	.align		4
.L_4:
        /*001c*/ 	.word	index@(tiled_matmul)
        /*0020*/ 	.word	0x00000000
.L_5:


//--------------------- .nv.compat                --------------------------
	.section	.nv.compat,"",@"SHT_CUDA_COMPAT_INFO"
	.align	4
        /*0000*/ 	.byte	0x02, 0x09, 0x00, 0x00, 0x02, 0x02, 0x01, 0x00, 0x02, 0x05, 0x05, 0x00, 0x03, 0x07, 0x01, 0x01
        /*0010*/ 	.byte	0x02, 0x03, 0x00, 0x00, 0x02, 0x06, 0x01, 0x00, 0x04, 0x0b, 0x08, 0x00, 0x09, 0x00, 0x00, 0x00
        /*0020*/ 	.byte	0x00, 0x00, 0x00, 0x00


//--------------------- .nv.info.tiled_matmul     --------------------------
	.section	.nv.info.tiled_matmul,"",@"SHT_CUDA_INFO"
	.sectionflags	@""
	.align	4


	//----- nvinfo : EIATTR_CUDA_API_VERSION
	.align		4
        /*0000*/ 	.byte	0x04, 0x37
        /*0002*/ 	.short	(.L_7 - .L_6)
.L_6:
        /*0004*/ 	.word	0x00000082


	//----- nvinfo : EIATTR_KPARAM_INFO
	.align		4
.L_7:
        /*0008*/ 	.byte	0x04, 0x17
        /*000a*/ 	.short	(.L_9 - .L_8)
.L_8:
        /*000c*/ 	.word	0x00000000
        /*0010*/ 	.short	0x0003
        /*0012*/ 	.short	0x0018
        /*0014*/ 	.byte	0x00, 0xf0, 0x11, 0x00


	//----- nvinfo : EIATTR_KPARAM_INFO
	.align		4
.L_9:
        /*0018*/ 	.byte	0x04, 0x17
        /*001a*/ 	.short	(.L_11 - .L_10)
.L_10:
        /*001c*/ 	.word	0x00000000
        /*0020*/ 	.short	0x0002
        /*0022*/ 	.short	0x0010
        /*0024*/ 	.byte	0x00, 0xf5, 0x21, 0x00


	//----- nvinfo : EIATTR_KPARAM_INFO
	.align		4
.L_11:
        /*0028*/ 	.byte	0x04, 0x17
        /*002a*/ 	.short	(.L_13 - .L_12)
.L_12:
        /*002c*/ 	.word	0x00000000
        /*0030*/ 	.short	0x0001
        /*0032*/ 	.short	0x0008
        /*0034*/ 	.byte	0x00, 0xf5, 0x21, 0x00


	//----- nvinfo : EIATTR_KPARAM_INFO
	.align		4
.L_13:
        /*0038*/ 	.byte	0x04, 0x17
        /*003a*/ 	.short	(.L_15 - .L_14)
.L_14:
        /*003c*/ 	.word	0x00000000
        /*0040*/ 	.short	0x0000
        /*0042*/ 	.short	0x0000
        /*0044*/ 	.byte	0x00, 0xf5, 0x21, 0x00


	//----- nvinfo : EIATTR_SPARSE_MMA_MASK
	.align		4
.L_15:
        /*0048*/ 	.byte	0x03, 0x50
        /*004a*/ 	.short	0x0000


	//----- nvinfo : EIATTR_MAXREG_COUNT
	.align		4
        /*004c*/ 	.byte	0x03, 0x1b
        /*004e*/ 	.short	0x00ff


	//----- nvinfo : EIATTR_NUM_BARRIERS
	.align		4
        /*0050*/ 	.byte	0x02, 0x4c
        /*0052*/ 	.byte	0x01
	.zero		1


	//----- nvinfo : EIATTR_MERCURY_ISA_VERSION
	.align		4
        /*0054*/ 	.byte	0x03, 0x5f
        /*0056*/ 	.short	0x0101


	//----- nvinfo : EIATTR_VRC_CTA_INIT_COUNT
	.align		4
        /*0058*/ 	.byte	0x02, 0x4a
	.zero		1
	.zero		1


	//----- nvinfo : EIATTR_EXIT_INSTR_OFFSETS
	.align		4
        /*005c*/ 	.byte	0x04, 0x1c
        /*005e*/ 	.short	(.L_17 - .L_16)


	//   ....[0]....
.L_16:
        /*0060*/ 	.word	0x00000800


	//   ....[1]....
        /*0064*/ 	.word	0x00000850


	//----- nvinfo : EIATTR_CBANK_PARAM_SIZE
	.align		4
.L_17:
        /*0068*/ 	.byte	0x03, 0x19
        /*006a*/ 	.short	0x001c


	//----- nvinfo : EIATTR_PARAM_CBANK
	.align		4
        /*006c*/ 	.byte	0x04, 0x0a
        /*006e*/ 	.short	(.L_19 - .L_18)
	.align		4
.L_18:
        /*0070*/ 	.word	index@(.nv.constant0.tiled_matmul)
        /*0074*/ 	.short	0x0380
        /*0076*/ 	.short	0x001c


	//----- nvinfo : EIATTR_SW_WAR
	.align		4
.L_19:
        /*0078*/ 	.byte	0x04, 0x36
        /*007a*/ 	.short	(.L_21 - .L_20)
.L_20:
        /*007c*/ 	.word	0x00000008
.L_21:


//--------------------- .nv.callgraph             --------------------------
	.section	.nv.callgraph,"",@"SHT_CUDA_CALLGRAPH"
	.align	4
	.sectionentsize	8
	.align		4
        /*0000*/ 	.word	0x00000000
	.align		4
        /*0004*/ 	.word	0xffffffff
	.align		4
        /*0008*/ 	.word	0x00000000
	.align		4
        /*000c*/ 	.word	0xfffffffe
	.align		4
        /*0010*/ 	.word	0x00000000
	.align		4
        /*0014*/ 	.word	0xfffffffd
	.align		4
        /*0018*/ 	.word	0x00000000
	.align		4
        /*001c*/ 	.word	0xfffffffc


//--------------------- .text.tiled_matmul        --------------------------
	.section	.text.tiled_matmul,"ax",@progbits
	.align	128
        .global         tiled_matmul
        .type           tiled_matmul,@function
        .size           tiled_matmul,(.L_x_3 - tiled_matmul)
        .other          tiled_matmul,@"STO_CUDA_ENTRY STV_DEFAULT"
tiled_matmul:
.text.tiled_matmul:
[----:B------:R-:W-:Y:S01]  /*0000*/  LDC R1, c[0x0][0x37c] ;  /* 0x0000df00ff017b82 */ /* 0x000fe20000000800 */
[----:B------:R-:W0:Y:S01]  /*0010*/  LDCU UR4, c[0x0][0x398] ;  /* 0x00007300ff0477ac */ /* 0x000e220008000800 */
[----:B------:R-:W1:Y:S01]  /*0020*/  S2R R18, SR_CTAID.Y ;  /* 0x0000000000127919 */ /* 0x000e620000002600 */
[----:B------:R-:W-:Y:S01]  /*0030*/  HFMA2 R25, -RZ, RZ, 0, 0 ;  /* 0x00000000ff197431 */ /* 0x000fe200000001ff */
[----:B------:R-:W2:Y:S01]  /*0040*/  LDCU.64 UR8, c[0x0][0x358] ;  /* 0x00006b00ff0877ac */ /* 0x000ea20008000a00 */
[----:B------:R-:W1:Y:S01]  /*0050*/  S2R R19, SR_TID.Y ;  /* 0x0000000000137919 */ /* 0x000e620000002200 */
[----:B------:R-:W3:Y:S01]  /*0060*/  S2R R4, SR_CTAID.X ;  /* 0x0000000000047919 */ /* 0x000ee20000002500 */
[----:B------:R-:W3:Y:S01]  /*0070*/  S2R R21, SR_TID.X ;  /* 0x0000000000157919 */ /* 0x000ee20000002100 */
[----:B0-----:R-:W-:-:S04]  /*0080*/  MOV R6, UR4 ;  /* 0x0000000400067c02 */ /* 0x001fc80008000f00 */
[----:B------:R-:W-:Y:S02]  /*0090*/  ISETP.GE.AND P0, PT, R6, 0x1, PT ;  /* 0x000000010600780c */ /* 0x000fe40003f06270 */
[----:B-1----:R-:W-:Y:S02]  /*00a0*/  LEA R18, R18, R19, 0x5 ;  /* 0x0000001312127211 */ /* 0x002fe400078e28ff */
[----:B---3--:R-:W-:-:S09]  /*00b0*/  LEA R23, R4, R21, 0x5 ;  /* 0x0000001504177211 */ /* 0x008fd200078e28ff */
[----:B--2---:R-:W-:Y:S05]  /*00c0*/  @!P0 BRA `(.L_x_0) ;  /* 0x0000000400c48947 */ /* 0x004fea0003800000 */
[----:B------:R-:W0:Y:S01]  /*00d0*/  S2UR UR6, SR_CgaCtaId ;  /* 0x00000000000679c3 */ /* 0x000e220000008800 */
[----:B------:R-:W-:Y:S01]  /*00e0*/  UMOV UR4, 0x400 ;  /* 0x0000040000047882 */ /* 0x000fe20000000000 */
[----:B------:R-:W-:Y:S01]  /*00f0*/  IADD3 R2, PT, PT, R6, 0x1f, RZ ;  /* 0x0000001f06027810 */ /* 0x000fe20007ffe0ff */
[----:B------:R-:W-:Y:S01]  /*0100*/  UIADD3 UR5, UPT, UPT, UR4, 0x1000, URZ ;  /* 0x0000100004057890 */ /* 0x000fe2000fffe0ff */
[-CC-:B------:R-:W-:Y:S01]  /*0110*/  IMAD R17, R19, R6.reuse, R21.reuse ;  /* 0x0000000613117224 */ /* 0x180fe200078e0215 */
[----:B------:R-:W-:Y:S01]  /*0120*/  MOV R25, RZ ;  /* 0x000000ff00197202 */ /* 0x000fe20000000f00 */
[----:B------:R-:W-:Y:S01]  /*0130*/  IMAD R7, R18, R6, R21 ;  /* 0x0000000612077224 */ /* 0x000fe200078e0215 */
[----:B------:R-:W-:Y:S01]  /*0140*/  SHF.R.U32.HI R2, RZ, 0x5, R2 ;  /* 0x00000005ff027819 */ /* 0x000fe20000011602 */
[----:B------:R-:W1:Y:S01]  /*0150*/  LDC R0, c[0x0][0x398] ;  /* 0x0000e600ff007b82 */ /* 0x000e620000000800 */
[----:B------:R-:W-:Y:S02]  /*0160*/  LEA R17, R4, R17, 0x5 ;  /* 0x0000001104117211 */ /* 0x000fe400078e28ff */
[----:B------:R-:W-:Y:S01]  /*0170*/  IADD3 R16, PT, PT, -R2, RZ, RZ ;  /* 0x000000ff02107210 */ /* 0x000fe20007ffe1ff */
[----:B0-----:R-:W-:-:S02]  /*0180*/  ULEA UR4, UR6, UR4, 0x18 ;  /* 0x0000000406047291 */ /* 0x001fc4000f8ec0ff */
[----:B------:R-:W-:-:S04]  /*0190*/  ULEA UR5, UR6, UR5, 0x18 ;  /* 0x0000000506057291 */ /* 0x000fc8000f8ec0ff */
[----:B------:R-:W-:Y:S02]  /*01a0*/  LEA R5, R19, UR4, 0x7 ;  /* 0x0000000413057c11 */ /* 0x000fe4000f8e38ff */
[C---:B------:R-:W-:Y:S02]  /*01b0*/  LEA R3, R21.reuse, UR5, 0x2 ;  /* 0x0000000515037c11 */ /* 0x040fe4000f8e10ff */
[----:B------:R-:W-:Y:S02]  /*01c0*/  LEA R4, R21, R5, 0x2 ;  /* 0x0000000515047211 */ /* 0x000fe400078e10ff */
[----:B------:R-:W-:-:S07]  /*01d0*/  LEA R2, R19, R3, 0x7 ;  /* 0x0000000313027211 */ /* 0x000fce00078e38ff */
.L_x_1:
[----:B-1----:R-:W-:Y:S01]  /*01e0*/  MOV R6, R0 ;  /* 0x0000000000067202 */ /* 0x002fe20000000f00 */
[----:B------:R-:W-:Y:S01]  /*01f0*/  HFMA2 R29, -RZ, RZ, 0, 0 ;  /* 0x00000000ff1d7431 */ /* 0x000fe200000001ff */
[----:B------:R-:W-:Y:S02]  /*0200*/  MOV R20, RZ ;  /* 0x000000ff00147202 */ /* 0x000fe40000000f00 */
[-C--:B------:R-:W-:Y:S02]  /*0210*/  ISETP.GE.AND P1, PT, R21, R6.reuse, PT ;  /* 0x000000061500720c */ /* 0x080fe40003f26270 */
[-C--:B------:R-:W-:Y:S02]  /*0220*/  ISETP.GE.U32.AND P0, PT, R23, R6.reuse, PT ;  /* 0x000000061700720c */ /* 0x080fe40003f06070 */
[-C--:B------:R-:W-:Y:S02]  /*0230*/  ISETP.GE.U32.OR P1, PT, R18, R6.reuse, P1 ;  /* 0x000000061200720c */ /* 0x080fe40000f26470 */
[----:B------:R-:W-:-:S11]  /*0240*/  ISETP.GE.OR P0, PT, R19, R6, P0 ;  /* 0x000000061300720c */ /* 0x000fd60000706670 */
[----:B------:R-:W0:Y:S08]  /*0250*/  @!P1 LDC.64 R10, c[0x0][0x380] ;  /* 0x0000e000ff0a9b82 */ /* 0x000e300000000a00 */
[----:B------:R-:W1:Y:S01]  /*0260*/  @!P0 LDC.64 R8, c[0x0][0x388] ;  /* 0x0000e200ff088b82 */ /* 0x000e620000000a00 */
[----:B0-----:R-:W-:-:S05]  /*0270*/  @!P1 IMAD.WIDE.U32 R10, R7, 0x4, R10 ;  /* 0x00000004070a9825 */ /* 0x001fca00078e000a */
[----:B------:R-:W2:Y:S01]  /*0280*/  @!P1 LDG.E R29, desc[UR8][R10.64] ;  /* 0x000000080a1d9981 */ /* 0x000ea2000c1e1900 */
[----:B-1----:R-:W-:-:S05]  /*0290*/  @!P0 IMAD.WIDE.U32 R8, R17, 0x4, R8 ;  /* 0x0000000411088825 */ /* 0x002fca00078e0008 */
[----:B------:R-:W3:Y:S04]  /*02a0*/  @!P0 LDG.E R20, desc[UR8][R8.64] ;  /* 0x0000000808148981 */ /* 0x000ee8000c1e1900 */
[----:B--2---:R-:W-:Y:S04]  /*02b0*/  STS [R4], R29 ;  /* 0x0000001d04007388 */ /* 0x004fe80000000800 */
[----:B---3--:R-:W-:Y:S01]  /*02c0*/  STS [R2], R20 ;  /* 0x0000001402007388 */ /* 0x008fe20000000800 */
[----:B------:R-:W-:Y:S06]  /*02d0*/  BAR.SYNC.DEFER_BLOCKING 0x0 ;  /* 0x0000000000007b1d */ /* 0x000fec0000010000 */
[----:B------:R-:W-:Y:S04]  /*02e0*/  LDS R24, [R3] ;  /* 0x0000000003187984 */ /* 0x000fe80000000800 */
[----:B------:R-:W0:Y:S04]  /*02f0*/  LDS.128 R12, [R5] ;  /* 0x00000000050c7984 */ /* 0x000e280000000c00 */
[----:B------:R-:W1:Y:S04]  /*0300*/  LDS R26, [R3+0x80] ;  /* 0x00008000031a7984 */ /* 0x000e680000000800 */
[----:B------:R-:W2:Y:S04]  /*0310*/  LDS R27, [R3+0x100] ;  /* 0x00010000031b7984 */ /* 0x000ea80000000800 */
[----:B------:R-:W3:Y:S04]  /*0320*/  LDS R22, [R3+0x180] ;  /* 0x0001800003167984 */ /* 0x000ee80000000800 */
[----:B------:R-:W-:Y:S04]  /*0330*/  LDS.128 R8, [R5+0x10] ;  /* 0x0000100005087984 */ /* 0x000fe80000000c00 */
[----:B------:R-:W-:Y:S01]  /*0340*/  LDS R20, [R3+0x280] ;  /* 0x0002800003147984 */ /* 0x000fe20000000800 */
[----:B0-----:R-:W-:-:S03]  /*0350*/  FFMA R12, R12, R24, R25 ;  /* 0x000000180c0c7223 */ /* 0x001fc60000000019 */
[----:B------:R-:W0:Y:S01]  /*0360*/  LDS R25, [R3+0x200] ;  /* 0x0002000003197984 */ /* 0x000e220000000800 */
[----:B-1----:R-:W-:-:S03]  /*0370*/  FFMA R12, R26, R13, R12 ;  /* 0x0000000d1a0c7223 */ /* 0x002fc6000000000c */
[----:B------:R-:W-:Y:S01]  /*0380*/  LDS R24, [R3+0xb80] ;  /* 0x000b800003187984 */ /* 0x000fe20000000800 */
[----:B--2---:R-:W-:-:S03]  /*0390*/  FFMA R13, R27, R14, R12 ;  /* 0x0000000e1b0d7223 */ /* 0x004fc6000000000c */
[----:B------:R-:W1:Y:S01]  /*03a0*/  LDS R27, [R3+0x300] ;  /* 0x00030000031b7984 */ /* 0x000e620000000800 */
[----:B---3--:R-:W-:-:S03]  /*03b0*/  FFMA R13, R22, R15, R13 ;  /* 0x0000000f160d7223 */ /* 0x008fc6000000000d */
[----:B------:R-:W2:Y:S01]  /*03c0*/  LDS R22, [R3+0x380] ;  /* 0x0003800003167984 */ /* 0x000ea20000000800 */
[----:B0-----:R-:W-:-:S03]  /*03d0*/  FFMA R29, R8, R25, R13 ;  /* 0x00000019081d7223 */ /* 0x001fc6000000000d */
[----:B------:R-:W-:Y:S04]  /*03e0*/  LDS R25, [R3+0x400] ;  /* 0x0004000003197984 */ /* 0x000fe80000000800 */
[----:B------:R-:W0:Y:S01]  /*03f0*/  LDS.128 R12, [R5+0x20] ;  /* 0x00002000050c7984 */ /* 0x000e220000000c00 */
[----:B------:R-:W-:-:S03]  /*0400*/  FFMA R8, R20, R9, R29 ;  /* 0x0000000914087223 */ /* 0x000fc6000000001d */
[----:B------:R-:W3:Y:S01]  /*0410*/  LDS R20, [R3+0x480] ;  /* 0x0004800003147984 */ /* 0x000ee20000000800 */
[----:B-1----:R-:W-:-:S03]  /*0420*/  FFMA R9, R27, R10, R8 ;  /* 0x0000000a1b097223 */ /* 0x002fc60000000008 */
[----:B------:R-:W1:Y:S01]  /*0430*/  LDS R27, [R3+0x500] ;  /* 0x00050000031b7984 */ /* 0x000e620000000800 */
[----:B--2---:R-:W-:-:S03]  /*0440*/  FFMA R9, R22, R11, R9 ;  /* 0x0000000b16097223 */ /* 0x004fc60000000009 */
[----:B------:R-:W2:Y:S01]  /*0450*/  LDS R22, [R3+0x580] ;  /* 0x0005800003167984 */ /* 0x000ea20000000800 */
[----:B0-----:R-:W-:-:S03]  /*0460*/  FFMA R29, R12, R25, R9 ;  /* 0x000000190c1d7223 */ /* 0x001fc60000000009 */
[----:B------:R-:W-:Y:S04]  /*0470*/  LDS R25, [R3+0x600] ;  /* 0x0006000003197984 */ /* 0x000fe80000000800 */
[----:B------:R-:W0:Y:S01]  /*0480*/  LDS.128 R8, [R5+0x30] ;  /* 0x0000300005087984 */ /* 0x000e220000000c00 */
[----:B---3--:R-:W-:-:S03]  /*0490*/  FFMA R12, R20, R13, R29 ;  /* 0x0000000d140c7223 */ /* 0x008fc6000000001d */
        /* <DEDUP_REMOVED lines=22> */
[----:B------:R-:W-:Y:S04]  /*0600*/  LDS R29, [R3+0xc00] ;  /* 0x000c0000031d7984 */ /* 0x000fe80000000800 */
[----:B------:R-:W-:Y:S01]  /*0610*/  LDS R22, [R3+0xc80] ;  /* 0x000c800003167984 */ /* 0x000fe20000000800 */
[----:B0-----:R-:W-:-:S03]  /*0620*/  FFMA R25, R8, R25, R13 ;  /* 0x0000001908197223 */ /* 0x001fc6000000000d */
[----:B------:R-:W0:Y:S01]  /*0630*/  LDS.128 R12, [R5+0x60] ;  /* 0x00006000050c7984 */ /* 0x000e220000000c00 */
[----:B---3--:R-:W-:-:S03]  /*0640*/  FFMA R20, R20, R9, R25 ;  /* 0x0000000914147223 */ /* 0x008fc60000000019 */
[----:B------:R-:W2:Y:S01]  /*0650*/  LDS R25, [R3+0xd00] ;  /* 0x000d000003197984 */ /* 0x000ea20000000800 */
[----:B-1----:R-:W-:-:S03]  /*0660*/  FFMA R27, R27, R10, R20 ;  /* 0x0000000a1b1b7223 */ /* 0x002fc60000000014 */
[----:B------:R-:W1:Y:S01]  /*0670*/  LDS R20, [R3+0xd80] ;  /* 0x000d800003147984 */ /* 0x000e620000000800 */
[----:B------:R-:W-:-:S03]  /*0680*/  FFMA R11, R24, R11, R27 ;  /* 0x0000000b180b7223 */ /* 0x000fc6000000001b */
[----:B------:R-:W-:Y:S01]  /*0690*/  LDS R27, [R3+0xe00] ;  /* 0x000e0000031b7984 */ /* 0x000fe20000000800 */
[----:B0-----:R-:W-:-:S03]  /*06a0*/  FFMA R29, R12, R29, R11 ;  /* 0x0000001d0c1d7223 */ /* 0x001fc6000000000b */
[----:B------:R-:W0:Y:S01]  /*06b0*/  LDS.128 R8, [R5+0x70] ;  /* 0x0000700005087984 */ /* 0x000e220000000c00 */
[----:B------:R-:W-:-:S03]  /*06c0*/  FFMA R22, R22, R13, R29 ;  /* 0x0000000d16167223 */ /* 0x000fc6000000001d */
[----:B------:R-:W3:Y:S04]  /*06d0*/  LDS R29, [R3+0xe80] ;  /* 0x000e8000031d7984 */ /* 0x000ee80000000800 */
[----:B------:R-:W4:Y:S04]  /*06e0*/  LDS R13, [R3+0xf00] ;  /* 0x000f0000030d7984 */ /* 0x000f280000000800 */
[----:B------:R-:W5:Y:S01]  /*06f0*/  LDS R12, [R3+0xf80] ;  /* 0x000f8000030c7984 */ /* 0x000f620000000800 */
[----:B--2---:R-:W-:Y:S01]  /*0700*/  FFMA R25, R25, R14, R22 ;  /* 0x0000000e19197223 */ /* 0x004fe20000000016 */
[----:B------:R-:W-:-:S03]  /*0710*/  IADD3 R16, PT, PT, R16, 0x1, RZ ;  /* 0x0000000110107810 */ /* 0x000fc60007ffe0ff */
[----:B-1----:R-:W-:Y:S01]  /*0720*/  FFMA R15, R20, R15, R25 ;  /* 0x0000000f140f7223 */ /* 0x002fe20000000019 */
[----:B------:R-:W-:Y:S01]  /*0730*/  BAR.SYNC.DEFER_BLOCKING 0x0 ;  /* 0x0000000000007b1d */ /* 0x000fe20000010000 */
[----:B------:R-:W-:Y:S02]  /*0740*/  ISETP.NE.AND P0, PT, R16, RZ, PT ;  /* 0x000000ff1000720c */ /* 0x000fe40003f05270 */
[----:B------:R-:W-:Y:S02]  /*0750*/  IADD3 R21, PT, PT, R21, 0x20, RZ ;  /* 0x0000002015157810 */ /* 0x000fe40007ffe0ff */
[----:B------:R-:W-:Y:S02]  /*0760*/  IADD3 R19, PT, PT, R19, 0x20, RZ ;  /* 0x0000002013137810 */ /* 0x000fe40007ffe0ff */
[----:B------:R-:W-:Y:S02]  /*0770*/  IADD3 R7, PT, PT, R7, 0x20, RZ ;  /* 0x0000002007077810 */ /* 0x000fe40007ffe0ff */
[----:B------:R-:W-:Y:S01]  /*0780*/  LEA R17, R6, R17, 0x5 ;  /* 0x0000001106117211 */ /* 0x000fe200078e28ff */
[----:B0-----:R-:W-:-:S04]  /*0790*/  FFMA R8, R8, R27, R15 ;  /* 0x0000001b08087223 */ /* 0x001fc8000000000f */
[----:B---3--:R-:W-:-:S04]  /*07a0*/  FFMA R8, R29, R9, R8 ;  /* 0x000000091d087223 */ /* 0x008fc80000000008 */
[----:B----4-:R-:W-:-:S04]  /*07b0*/  FFMA R13, R13, R10, R8 ;  /* 0x0000000a0d0d7223 */ /* 0x010fc80000000008 */
[----:B-----5:R-:W-:Y:S01]  /*07c0*/  FFMA R25, R12, R11, R13 ;  /* 0x0000000b0c197223 */ /* 0x020fe2000000000d */
[----:B------:R-:W-:Y:S06]  /*07d0*/  @P0 BRA `(.L_x_1) ;  /* 0xfffffff800800947 */ /* 0x000fec000383ffff */
.L_x_0:
[----:B------:R-:W-:-:S04]  /*07e0*/  VIMNMX R3, PT, PT, R18, R23, !PT ;  /* 0x0000001712037248 */ /* 0x000fc80007fe0100 */
[----:B------:R-:W-:-:S13]  /*07f0*/  ISETP.GE.AND P0, PT, R3, R6, PT ;  /* 0x000000060300720c */ /* 0x000fda0003f06270 */
[----:B------:R-:W-:Y:S05]  /*0800*/  @P0 EXIT ;  /* 0x000000000000094d */ /* 0x000fea0003800000 */
[----:B------:R-:W0:Y:S01]  /*0810*/  LDC.64 R2, c[0x0][0x390] ;  /* 0x0000e400ff027b82 */ /* 0x000e220000000a00 */
[----:B------:R-:W-:-:S04]  /*0820*/  IMAD R23, R18, R6, R23 ;  /* 0x0000000612177224 */ /* 0x000fc800078e0217 */
[----:B0-----:R-:W-:-:S05]  /*0830*/  IMAD.WIDE.U32 R2, R23, 0x4, R2 ;  /* 0x0000000417027825 */ /* 0x001fca00078e0002 */
[----:B------:R-:W-:Y:S01]  /*0840*/  STG.E desc[UR8][R2.64], R25 ;  /* 0x0000001902007986 */ /* 0x000fe2000c101908 */
[----:B------:R-:W-:Y:S05]  /*0850*/  EXIT ;  /* 0x000000000000794d */ /* 0x000fea0003800000 */
.L_x_2:
[----:B------:R-:W-:-:S00]  /*0860*/  BRA `(.L_x_2) ;  /* 0xfffffffc00fc7947 */ /* 0x000fc0000383ffff */
[----:B------:R-:W-:-:S00]  /*0870*/  NOP ;  /* 0x0000000000007918 */ /* 0x000fc00000000000 */
        /* <DEDUP_REMOVED lines=8> */
.L_x_3:


//--------------------- .nv.shared.tiled_matmul   --------------------------
	.section	.nv.shared.tiled_matmul,"aw",@nobits
	.sectionflags	@""
	.align	4
.nv.shared.tiled_matmul:
	.zero		9216


//--------------------- .nv.shared.reserved.0     --------------------------
	.section	.nv.shared.reserved.0,"aw",@nobits
	.weak		__nv_reservedSMEM_offset_0_alias
	.size		__nv_reservedSMEM_offset_0_alias, 0, 64
	.other		__nv_reservedSMEM_offset_0_alias,@"STO_CUDA_RESERVED_SHARED STV_DEFAULT"
__nv_reservedSMEM_offset_0_alias:
	.zero		0
	.zero		64


//--------------------- .nv.constant0.tiled_matmul --------------------------
	.section	.nv.constant0.tiled_matmul,"a",@progbits
	.sectionflags	@""
	.align	4
.nv.constant0.tiled_matmul:
	.zero		924


//--------------------- SYMBOLS --------------------------

	.type		.nv.reservedSmem.offset0,@object
	.size		.nv.reservedSmem.offset0,0x4
	.type		.nv.reservedSmem.cap,@object
	.size		.nv.reservedSmem.cap,0x4
